//
// Generated by NVIDIA NVVM Compiler
//
// Compiler Build ID: CL-36424714
// Cuda compilation tools, release 13.0, V13.0.88
// Based on NVVM 20.0.0
//

.version 9.0
.target sm_100
.address_size 64

	// .globl	_Z11_slowKernelPci

.visible .entry _Z11_slowKernelPci(
	.param .u64 .ptr .align 1 _Z11_slowKernelPci_param_0,
	.param .u32 _Z11_slowKernelPci_param_1
)
{
	.reg .pred 	%p<4>;
	.reg .b16 	%rs<68>;
	.reg .b32 	%r<17>;
	.reg .b64 	%rd<7>;

	ld.param.u64 	%rd4, [_Z11_slowKernelPci_param_0];
	ld.param.u32 	%r8, [_Z11_slowKernelPci_param_1];
	mov.u32 	%r9, %ctaid.x;
	mov.u32 	%r1, %ntid.x;
	mov.u32 	%r10, %tid.x;
	mad.lo.s32 	%r15, %r9, %r1, %r10;
	setp.ge.s32 	%p1, %r15, %r8;
	@%p1 bra 	$L__BB0_5;
	cvta.to.global.u64 	%rd1, %rd4;
	mov.u32 	%r11, %nctaid.x;
	mul.lo.s32 	%r3, %r11, %r1;
$L__BB0_2:
	add.s32 	%r13, %r15, 1007;
	rem.s32 	%r14, %r13, %r8;
	cvt.s64.s32 	%rd5, %r14;
	add.s64 	%rd2, %rd1, %rd5;
	cvt.s64.s32 	%rd6, %r15;
	add.s64 	%rd3, %rd1, %rd6;
	ld.global.u8 	%rs67, [%rd3];
	mov.b32 	%r16, 0;
$L__BB0_3:
	ld.global.u8 	%rs4, [%rd2];
	cvt.u16.u32 	%rs5, %r16;
	add.s16 	%rs6, %rs4, %rs5;
	add.s16 	%rs7, %rs6, %rs67;
	st.global.u8 	[%rd3], %rs7;
	ld.global.u8 	%rs8, [%rd2];
	add.s16 	%rs9, %rs5, %rs8;
	add.s16 	%rs10, %rs9, %rs7;
	add.s16 	%rs11, %rs10, 1;
	st.global.u8 	[%rd3], %rs11;
	ld.global.u8 	%rs12, [%rd2];
	add.s16 	%rs13, %rs5, %rs12;
	add.s16 	%rs14, %rs13, %rs11;
	add.s16 	%rs15, %rs14, 2;
	st.global.u8 	[%rd3], %rs15;
	ld.global.u8 	%rs16, [%rd2];
	add.s16 	%rs17, %rs5, %rs16;
	add.s16 	%rs18, %rs17, %rs15;
	add.s16 	%rs19, %rs18, 3;
	st.global.u8 	[%rd3], %rs19;
	ld.global.u8 	%rs20, [%rd2];
	add.s16 	%rs21, %rs5, %rs20;
	add.s16 	%rs22, %rs21, %rs19;
	add.s16 	%rs23, %rs22, 4;
	st.global.u8 	[%rd3], %rs23;
	ld.global.u8 	%rs24, [%rd2];
	add.s16 	%rs25, %rs5, %rs24;
	add.s16 	%rs26, %rs25, %rs23;
	add.s16 	%rs27, %rs26, 5;
	st.global.u8 	[%rd3], %rs27;
	ld.global.u8 	%rs28, [%rd2];
	add.s16 	%rs29, %rs5, %rs28;
	add.s16 	%rs30, %rs29, %rs27;
	add.s16 	%rs31, %rs30, 6;
	st.global.u8 	[%rd3], %rs31;
	ld.global.u8 	%rs32, [%rd2];
	add.s16 	%rs33, %rs5, %rs32;
	add.s16 	%rs34, %rs33, %rs31;
	add.s16 	%rs35, %rs34, 7;
	st.global.u8 	[%rd3], %rs35;
	ld.global.u8 	%rs36, [%rd2];
	add.s16 	%rs37, %rs5, %rs36;
	add.s16 	%rs38, %rs37, %rs35;
	add.s16 	%rs39, %rs38, 8;
	st.global.u8 	[%rd3], %rs39;
	ld.global.u8 	%rs40, [%rd2];
	add.s16 	%rs41, %rs5, %rs40;
	add.s16 	%rs42, %rs41, %rs39;
	add.s16 	%rs43, %rs42, 9;
	st.global.u8 	[%rd3], %rs43;
	ld.global.u8 	%rs44, [%rd2];
	add.s16 	%rs45, %rs5, %rs44;
	add.s16 	%rs46, %rs45, %rs43;
	add.s16 	%rs47, %rs46, 10;
	st.global.u8 	[%rd3], %rs47;
	ld.global.u8 	%rs48, [%rd2];
	add.s16 	%rs49, %rs5, %rs48;
	add.s16 	%rs50, %rs49, %rs47;
	add.s16 	%rs51, %rs50, 11;
	st.global.u8 	[%rd3], %rs51;
	ld.global.u8 	%rs52, [%rd2];
	add.s16 	%rs53, %rs5, %rs52;
	add.s16 	%rs54, %rs53, %rs51;
	add.s16 	%rs55, %rs54, 12;
	st.global.u8 	[%rd3], %rs55;
	ld.global.u8 	%rs56, [%rd2];
	add.s16 	%rs57, %rs5, %rs56;
	add.s16 	%rs58, %rs57, %rs55;
	add.s16 	%rs59, %rs58, 13;
	st.global.u8 	[%rd3], %rs59;
	ld.global.u8 	%rs60, [%rd2];
	add.s16 	%rs61, %rs5, %rs60;
	add.s16 	%rs62, %rs61, %rs59;
	add.s16 	%rs63, %rs62, 14;
	st.global.u8 	[%rd3], %rs63;
	ld.global.u8 	%rs64, [%rd2];
	add.s16 	%rs65, %rs5, %rs64;
	add.s16 	%rs66, %rs65, %rs63;
	add.s16 	%rs67, %rs66, 15;
	st.global.u8 	[%rd3], %rs67;
	add.s32 	%r16, %r16, 16;
	setp.ne.s32 	%p2, %r16, 100000;
	@%p2 bra 	$L__BB0_3;
	add.s32 	%r15, %r15, %r3;
	setp.lt.s32 	%p3, %r15, %r8;
	@%p3 bra 	$L__BB0_2;
$L__BB0_5:
	ret;

}


// ===== COMPILED SASS (sm_100) =====

	.target	sm_100

	.elftype	@"ET_EXEC"


//--------------------- .note.nv.tkinfo           --------------------------
	.section	.note.nv.tkinfo,"",@"SHT_NOTE"
	.sectionflags	@"SHF_NOTE_NV_TKINFO"
	.tkinfo
        /*0018*/ 	.word	0x00000002
        /*0030*/ 	.string	""
        /*0030*/ 	.string	"ptxas"
        /*0030*/ 	.string	"Cuda compilation tools, release 13.0, V13.0.88"
        /*0030*/ 	.string	"Build cuda_13.0.r13.0/compiler.36424714_0"
        /*0030*/ 	.string	"-arch sm_100 -m 64 "



//--------------------- .note.nv.cuinfo           --------------------------
	.section	.note.nv.cuinfo,"",@"SHT_NOTE"
	.sectionflags	@"SHF_NOTE_NV_CUINFO"
        /*0018*/ 	.short	0x0002
        /*001a*/ 	.short	0x0064
        /*001c*/ 	.short	0x0082
	.zero		2


//--------------------- .nv.info                  --------------------------
	.section	.nv.info,"",@"SHT_CUDA_INFO"
	.align	4


	//----- nvinfo : EIATTR_REGCOUNT
	.align		4
        /*0000*/ 	.byte	0x04, 0x2f
        /*0002*/ 	.short	(.L_1 - .L_0)
	.align		4
.L_0:
        /*0004*/ 	.word	index@(_Z11_slowKernelPci)
        /*0008*/ 	.word	0x00000014


	//----- nvinfo : EIATTR_FRAME_SIZE
	.align		4
.L_1:
        /*000c*/ 	.byte	0x04, 0x11
        /*000e*/ 	.short	(.L_3 - .L_2)
	.align		4
.L_2:
        /*0010*/ 	.word	index@(_Z11_slowKernelPci)
        /*0014*/ 	.word	0x00000000


	//----- nvinfo : EIATTR_MIN_STACK_SIZE
	.align		4
.L_3:
        /*0018*/ 	.byte	0x04, 0x12
        /*001a*/ 	.short	(.L_5 - .L_4)
	.align		4
.L_4:
        /*001c*/ 	.word	index@(_Z11_slowKernelPci)
        /*0020*/ 	.word	0x00000000
.L_5:


//--------------------- .nv.compat                --------------------------
	.section	.nv.compat,"",@"SHT_CUDA_COMPAT_INFO"
	.align	4
        /*0000*/ 	.byte	0x02, 0x09, 0x00, 0x00, 0x02, 0x02, 0x01, 0x00, 0x02, 0x05, 0x05, 0x00, 0x03, 0x07, 0x01, 0x01
        /*0010*/ 	.byte	0x02, 0x03, 0x00, 0x00, 0x02, 0x06, 0x01, 0x00, 0x04, 0x0b, 0x08, 0x00, 0x09, 0x00, 0x00, 0x00
        /*0020*/ 	.byte	0x00, 0x00, 0x00, 0x00


//--------------------- .nv.info._Z11_slowKernelPci --------------------------
	.section	.nv.info._Z11_slowKernelPci,"",@"SHT_CUDA_INFO"
	.sectionflags	@""
	.align	4


	//----- nvinfo : EIATTR_CUDA_API_VERSION
	.align		4
        /*0000*/ 	.byte	0x04, 0x37
        /*0002*/ 	.short	(.L_7 - .L_6)
.L_6:
        /*0004*/ 	.word	0x00000082


	//----- nvinfo : EIATTR_KPARAM_INFO
	.align		4
.L_7:
        /*0008*/ 	.byte	0x04, 0x17
        /*000a*/ 	.short	(.L_9 - .L_8)
.L_8:
        /*000c*/ 	.word	0x00000000
        /*0010*/ 	.short	0x0001
        /*0012*/ 	.short	0x0008
        /*0014*/ 	.byte	0x00, 0xf0, 0x11, 0x00


	//----- nvinfo : EIATTR_KPARAM_INFO
	.align		4
.L_9:
        /*0018*/ 	.byte	0x04, 0x17
        /*001a*/ 	.short	(.L_11 - .L_10)
.L_10:
        /*001c*/ 	.word	0x00000000
        /*0020*/ 	.short	0x0000
        /*0022*/ 	.short	0x0000
        /*0024*/ 	.byte	0x00, 0xf5, 0x21, 0x00


	//----- nvinfo : EIATTR_SPARSE_MMA_MASK
	.align		4
.L_11:
        /*0028*/ 	.byte	0x03, 0x50
        /*002a*/ 	.short	0x0000


	//----- nvinfo : EIATTR_MAXREG_COUNT
	.align		4
        /*002c*/ 	.byte	0x03, 0x1b
        /*002e*/ 	.short	0x00ff


	//----- nvinfo : EIATTR_MERCURY_ISA_VERSION
	.align		4
        /*0030*/ 	.byte	0x03, 0x5f
        /*0032*/ 	.short	0x0101


	//----- nvinfo : EIATTR_VRC_CTA_INIT_COUNT
	.align		4
        /*0034*/ 	.byte	0x02, 0x4a
	.zero		1
	.zero		1


	//----- nvinfo : EIATTR_EXIT_INSTR_OFFSETS
	.align		4
        /*0038*/ 	.byte	0x04, 0x1c
        /*003a*/ 	.short	(.L_13 - .L_12)


	//   ....[0]....
.L_12:
        /*003c*/ 	.word	0x00000070


	//   ....[1]....
        /*0040*/ 	.word	0x00000710


	//----- nvinfo : EIATTR_CRS_STACK_SIZE
	.align		4
.L_13:
        /*0044*/ 	.byte	0x04, 0x1e
        /*0046*/ 	.short	(.L_15 - .L_14)
.L_14:
        /*0048*/ 	.word	0x00000000


	//----- nvinfo : EIATTR_CBANK_PARAM_SIZE
	.align		4
.L_15:
        /*004c*/ 	.byte	0x03, 0x19
        /*004e*/ 	.short	0x000c


	//----- nvinfo : EIATTR_PARAM_CBANK
	.align		4
        /*0050*/ 	.byte	0x04, 0x0a
        /*0052*/ 	.short	(.L_17 - .L_16)
	.align		4
.L_16:
        /*0054*/ 	.word	index@(.nv.constant0._Z11_slowKernelPci)
        /*0058*/ 	.short	0x0380
        /*005a*/ 	.short	0x000c


	//----- nvinfo : EIATTR_SW_WAR
	.align		4
.L_17:
        /*005c*/ 	.byte	0x04, 0x36
        /*005e*/ 	.short	(.L_19 - .L_18)
.L_18:
        /*0060*/ 	.word	0x00000008
.L_19:


//--------------------- .nv.callgraph             --------------------------
	.section	.nv.callgraph,"",@"SHT_CUDA_CALLGRAPH"
	.align	4
	.sectionentsize	8
	.align		4
        /*0000*/ 	.word	0x00000000
	.align		4
        /*0004*/ 	.word	0xffffffff
	.align		4
        /*0008*/ 	.word	0x00000000
	.align		4
        /*000c*/ 	.word	0xfffffffe
	.align		4
        /*0010*/ 	.word	0x00000000
	.align		4
        /*0014*/ 	.word	0xfffffffd
	.align		4
        /*0018*/ 	.word	0x00000000
	.align		4
        /*001c*/ 	.word	0xfffffffc


//--------------------- .text._Z11_slowKernelPci  --------------------------
	.section	.text._Z11_slowKernelPci,"ax",@progbits
	.align	128
        .global         _Z11_slowKernelPci
        .type           _Z11_slowKernelPci,@function
        .size           _Z11_slowKernelPci,(.L_x_3 - _Z11_slowKernelPci)
        .other          _Z11_slowKernelPci,@"STO_CUDA_ENTRY STV_DEFAULT"
_Z11_slowKernelPci:
.text._Z11_slowKernelPci:
[----:B------:R-:W-:Y:S01]  /*0000*/  LDC R1, c[0x0][0x37c] ;  /* 0x0000df00ff017b82 */ /* 0x000fe20000000800 */
[----:B------:R-:W0:Y:S07]  /*0010*/  S2R R0, SR_TID.X ;  /* 0x0000000000007919 */ /* 0x000e2e0000002100 */
[----:B------:R-:W0:Y:S01]  /*0020*/  S2UR UR4, SR_CTAID.X ;  /* 0x00000000000479c3 */ /* 0x000e220000002500 */
[----:B------:R-:W1:Y:S07]  /*0030*/  LDCU UR5, c[0x0][0x388] ;  /* 0x00007100ff0577ac */ /* 0x000e6e0008000800 */
[----:B------:R-:W0:Y:S02]  /*0040*/  LDC R7, c[0x0][0x360] ;  /* 0x0000d800ff077b82 */ /* 0x000e240000000800 */
[----:B0-----:R-:W-:-:S05]  /*0050*/  IMAD R0, R7, UR4, R0 ;  /* 0x0000000407007c24 */ /* 0x001fca000f8e0200 */
[----:B-1----:R-:W-:-:S13]  /*0060*/  ISETP.GE.AND P0, PT, R0, UR5, PT ;  /* 0x0000000500007c0c */ /* 0x002fda000bf06270 */
[----:B------:R-:W-:Y:S05]  /*0070*/  @P0 EXIT ;  /* 0x000000000000094d */ /* 0x000fea0003800000 */
[----:B------:R-:W0:Y:S01]  /*0080*/  LDCU UR4, c[0x0][0x370] ;  /* 0x00006e00ff0477ac */ /* 0x000e220008000800 */
[----:B------:R-:W1:Y:S01]  /*0090*/  LDCU.64 UR6, c[0x0][0x358] ;  /* 0x00006b00ff0677ac */ /* 0x000e620008000a00 */
[----:B0-----:R-:W-:-:S07]  /*00a0*/  IMAD R7, R7, UR4, RZ ;  /* 0x0000000407077c24 */ /* 0x001fce000f8e02ff */
.L_x_1:
[----:B------:R-:W0:Y:S01]  /*00b0*/  LDCU.64 UR4, c[0x0][0x380] ;  /* 0x00007000ff0477ac */ /* 0x000e220008000a00 */
[----:B------:R-:W2:Y:S01]  /*00c0*/  LDC R9, c[0x0][0x388] ;  /* 0x0000e200ff097b82 */ /* 0x000ea20000000800 */
[----:B01----:R-:W-:-:S04]  /*00d0*/  IADD3 R2, P0, PT, R0, UR4, RZ ;  /* 0x0000000400027c10 */ /* 0x003fc8000ff1e0ff */
[----:B------:R-:W-:-:S05]  /*00e0*/  LEA.HI.X.SX32 R3, R0, UR5, 0x1, P0 ;  /* 0x0000000500037c11 */ /* 0x000fca00080f0eff */
[----:B-1----:R0:W5:Y:S01]  /*00f0*/  LDG.E.U8 R11, desc[UR6][R2.64] ;  /* 0x00000006020b7981 */ /* 0x002162000c1e1100 */
[----:B--2---:R-:W-:Y:S01]  /*0100*/  IABS R13, R9 ;  /* 0x00000009000d7213 */ /* 0x004fe20000000000 */
[----:B------:R-:W-:-:S03]  /*0110*/  VIADD R6, R0, 0x3ef ;  /* 0x000003ef00067836 */ /* 0x000fc60000000000 */
[----:B------:R-:W1:Y:S02]  /*0120*/  I2F.RP R8, R13 ;  /* 0x0000000d00087306 */ /* 0x000e640000209400 */
[----:B------:R-:W-:-:S06]  /*0130*/  ISETP.GE.AND P2, PT, R6, RZ, PT ;  /* 0x000000ff0600720c */ /* 0x000fcc0003f46270 */
[----:B-1----:R-:W1:Y:S02]  /*0140*/  MUFU.RCP R8, R8 ;  /* 0x0000000800087308 */ /* 0x002e640000001000 */
[----:B-1----:R-:W-:-:S06]  /*0150*/  VIADD R4, R8, 0xffffffe ;  /* 0x0ffffffe08047836 */ /* 0x002fcc0000000000 */
[----:B------:R1:W2:Y:S02]  /*0160*/  F2I.FTZ.U32.TRUNC.NTZ R5, R4 ;  /* 0x0000000400057305 */ /* 0x0002a4000021f000 */
[----:B-1----:R-:W-:Y:S02]  /*0170*/  IMAD.MOV.U32 R4, RZ, RZ, RZ ;  /* 0x000000ffff047224 */ /* 0x002fe400078e00ff */
[----:B--2---:R-:W-:-:S04]  /*0180*/  IMAD.MOV R10, RZ, RZ, -R5 ;  /* 0x000000ffff0a7224 */ /* 0x004fc800078e0a05 */
[----:B------:R-:W-:Y:S01]  /*0190*/  IMAD R15, R10, R13, RZ ;  /* 0x0000000d0a0f7224 */ /* 0x000fe200078e02ff */
[----:B------:R-:W-:Y:S01]  /*01a0*/  IABS R10, R6 ;  /* 0x00000006000a7213 */ /* 0x000fe20000000000 */
[----:B------:R-:W-:Y:S02]  /*01b0*/  IMAD.MOV.U32 R6, RZ, RZ, RZ ;  /* 0x000000ffff067224 */ /* 0x000fe400078e00ff */
[----:B------:R-:W-:-:S06]  /*01c0*/  IMAD.HI.U32 R5, R5, R15, R4 ;  /* 0x0000000f05057227 */ /* 0x000fcc00078e0004 */
[----:B------:R-:W-:-:S04]  /*01d0*/  IMAD.HI.U32 R5, R5, R10, RZ ;  /* 0x0000000a05057227 */ /* 0x000fc800078e00ff */
[----:B------:R-:W-:-:S04]  /*01e0*/  IMAD.MOV R5, RZ, RZ, -R5 ;  /* 0x000000ffff057224 */ /* 0x000fc800078e0a05 */
[----:B------:R-:W-:-:S05]  /*01f0*/  IMAD R4, R13, R5, R10 ;  /* 0x000000050d047224 */ /* 0x000fca00078e020a */
[----:B------:R-:W-:-:S13]  /*0200*/  ISETP.GT.U32.AND P0, PT, R13, R4, PT ;  /* 0x000000040d00720c */ /* 0x000fda0003f04070 */
[----:B------:R-:W-:Y:S01]  /*0210*/  @!P0 IMAD.IADD R4, R4, 0x1, -R13 ;  /* 0x0000000104048824 */ /* 0x000fe200078e0a0d */
[----:B------:R-:W-:-:S04]  /*0220*/  ISETP.NE.AND P0, PT, R9, RZ, PT ;  /* 0x000000ff0900720c */ /* 0x000fc80003f05270 */
[----:B------:R-:W-:-:S13]  /*0230*/  ISETP.GT.U32.AND P1, PT, R13, R4, PT ;  /* 0x000000040d00720c */ /* 0x000fda0003f24070 */
[----:B------:R-:W-:-:S04]  /*0240*/  @!P1 IMAD.IADD R4, R4, 0x1, -R13 ;  /* 0x0000000104049824 */ /* 0x000fc800078e0a0d */
[----:B------:R-:W-:-:S04]  /*0250*/  IMAD.MOV.U32 R5, RZ, RZ, R4 ;  /* 0x000000ffff057224 */ /* 0x000fc800078e0004 */
[----:B------:R-:W-:Y:S01]  /*0260*/  @!P2 IMAD.MOV R5, RZ, RZ, -R5 ;  /* 0x000000ffff05a224 */ /* 0x000fe200078e0a05 */
[----:B------:R-:W-:-:S04]  /*0270*/  @!P0 LOP3.LUT R5, RZ, R9, RZ, 0x33, !PT ;  /* 0x00000009ff058212 */ /* 0x000fc800078e33ff */
[----:B------:R-:W-:Y:S02]  /*0280*/  IADD3 R4, P0, PT, R5, UR4, RZ ;  /* 0x0000000405047c10 */ /* 0x000fe4000ff1e0ff */
[----:B------:R-:W-:-:S04]  /*0290*/  SHF.R.S32.HI R5, RZ, 0x1f, R5 ;  /* 0x0000001fff057819 */ /* 0x000fc80000011405 */
[----:B0-----:R-:W-:-:S07]  /*02a0*/  IADD3.X R5, PT, PT, R5, UR5, RZ, P0, !PT ;  /* 0x0000000505057c10 */ /* 0x001fce00087fe4ff */
.L_x_0:
[----:B------:R-:W2:Y:S02]  /*02b0*/  LDG.E.U8 R8, desc[UR6][R4.64] ;  /* 0x0000000604087981 */ /* 0x000ea4000c1e1100 */
[----:B--2--5:R-:W-:-:S05]  /*02c0*/  IADD3 R11, PT, PT, R11, R8, R6 ;  /* 0x000000080b0b7210 */ /* 0x024fca0007ffe006 */
[----:B------:R0:W-:Y:S04]  /*02d0*/  STG.E.U8 desc[UR6][R2.64], R11 ;  /* 0x0000000b02007986 */ /* 0x0001e8000c101106 */
[----:B------:R-:W2:Y:S02]  /*02e0*/  LDG.E.U8 R8, desc[UR6][R4.64] ;  /* 0x0000000604087981 */ /* 0x000ea4000c1e1100 */
[----:B--2---:R-:W-:-:S05]  /*02f0*/  IADD3 R8, PT, PT, R11, R6, R8 ;  /* 0x000000060b087210 */ /* 0x004fca0007ffe008 */
[----:B-1----:R-:W-:-:S05]  /*0300*/  VIADD R13, R8, 0x1 ;  /* 0x00000001080d7836 */ /* 0x002fca0000000000 */
[----:B------:R1:W-:Y:S04]  /*0310*/  STG.E.U8 desc[UR6][R2.64], R13 ;  /* 0x0000000d02007986 */ /* 0x0003e8000c101106 */
[----:B------:R-:W2:Y:S02]  /*0320*/  LDG.E.U8 R8, desc[UR6][R4.64] ;  /* 0x0000000604087981 */ /* 0x000ea4000c1e1100 */
[----:B--2---:R-:W-:-:S05]  /*0330*/  IADD3 R8, PT, PT, R13, R6, R8 ;  /* 0x000000060d087210 */ /* 0x004fca0007ffe008 */
[----:B------:R-:W-:-:S05]  /*0340*/  VIADD R15, R8, 0x2 ;  /* 0x00000002080f7836 */ /* 0x000fca0000000000 */
[----:B------:R2:W-:Y:S04]  /*0350*/  STG.E.U8 desc[UR6][R2.64], R15 ;  /* 0x0000000f02007986 */ /* 0x0005e8000c101106 */
[----:B------:R-:W3:Y:S02]  /*0360*/  LDG.E.U8 R8, desc[UR6][R4.64] ;  /* 0x0000000604087981 */ /* 0x000ee4000c1e1100 */
[----:B---3--:R-:W-:-:S05]  /*0370*/  IADD3 R8, PT, PT, R15, R6, R8 ;  /* 0x000000060f087210 */ /* 0x008fca0007ffe008 */
[----:B0-----:R-:W-:-:S05]  /*0380*/  VIADD R11, R8, 0x3 ;  /* 0x00000003080b7836 */ /* 0x001fca0000000000 */
[----:B------:R0:W-:Y:S04]  /*0390*/  STG.E.U8 desc[UR6][R2.64], R11 ;  /* 0x0000000b02007986 */ /* 0x0001e8000c101106 */
[----:B------:R-:W3:Y:S02]  /*03a0*/  LDG.E.U8 R8, desc[UR6][R4.64] ;  /* 0x0000000604087981 */ /* 0x000ee4000c1e1100 */
[----:B---3--:R-:W-:-:S04]  /*03b0*/  IADD3 R8, PT, PT, R11, R6, R8 ;  /* 0x000000060b087210 */ /* 0x008fc80007ffe008 */
[----:B-1----:R-:W-:-:S05]  /*03c0*/  IADD3 R13, PT, PT, R8, 0x4, RZ ;  /* 0x00000004080d7810 */ /* 0x002fca0007ffe0ff */
[----:B------:R1:W-:Y:S04]  /*03d0*/  STG.E.U8 desc[UR6][R2.64], R13 ;  /* 0x0000000d02007986 */ /* 0x0003e8000c101106 */
[----:B------:R-:W3:Y:S02]  /*03e0*/  LDG.E.U8 R8, desc[UR6][R4.64] ;  /* 0x0000000604087981 */ /* 0x000ee4000c1e1100 */
[----:B---3--:R-:W-:-:S05]  /*03f0*/  IADD3 R8, PT, PT, R13, R6, R8 ;  /* 0x000000060d087210 */ /* 0x008fca0007ffe008 */
[----:B--2---:R-:W-:-:S05]  /*0400*/  VIADD R15, R8, 0x5 ;  /* 0x00000005080f7836 */ /* 0x004fca0000000000 */
[----:B------:R2:W-:Y:S04]  /*0410*/  STG.E.U8 desc[UR6][R2.64], R15 ;  /* 0x0000000f02007986 */ /* 0x0005e8000c101106 */
[----:B------:R-:W3:Y:S02]  /*0420*/  LDG.E.U8 R8, desc[UR6][R4.64] ;  /* 0x0000000604087981 */ /* 0x000ee4000c1e1100 */
[----:B---3--:R-:W-:-:S05]  /*0430*/  IADD3 R8, PT, PT, R15, R6, R8 ;  /* 0x000000060f087210 */ /* 0x008fca0007ffe008 */
[----:B0-----:R-:W-:-:S05]  /*0440*/  VIADD R11, R8, 0x6 ;  /* 0x00000006080b7836 */ /* 0x001fca0000000000 */
[----:B------:R0:W-:Y:S04]  /*0450*/  STG.E.U8 desc[UR6][R2.64], R11 ;  /* 0x0000000b02007986 */ /* 0x0001e8000c101106 */
[----:B------:R-:W3:Y:S02]  /*0460*/  LDG.E.U8 R8, desc[UR6][R4.64] ;  /* 0x0000000604087981 */ /* 0x000ee4000c1e1100 */
[----:B---3--:R-:W-:-:S05]  /*0470*/  IADD3 R8, PT, PT, R11, R6, R8 ;  /* 0x000000060b087210 */ /* 0x008fca0007ffe008 */
[----:B-1----:R-:W-:-:S05]  /*0480*/  VIADD R13, R8, 0x7 ;  /* 0x00000007080d7836 */ /* 0x002fca0000000000 */
        /* <DEDUP_REMOVED lines=18> */
[----:B---3--:R-:W-:-:S04]  /*05b0*/  IADD3 R8, PT, PT, R15, R6, R8 ;  /* 0x000000060f087210 */ /* 0x008fc80007ffe008 */
[----:B0-----:R-:W-:-:S05]  /*05c0*/  IADD3 R11, PT, PT, R8, 0xc, RZ ;  /* 0x0000000c080b7810 */ /* 0x001fca0007ffe0ff */
        /* <DEDUP_REMOVED lines=9> */
[----:B------:R-:W2:Y:S02]  /*0660*/  LDG.E.U8 R8, desc[UR6][R4.64] ;  /* 0x0000000604087981 */ /* 0x000ea4000c1e1100 */
[----:B--2---:R-:W-:Y:S01]  /*0670*/  IADD3 R8, PT, PT, R15, R6, R8 ;  /* 0x000000060f087210 */ /* 0x004fe20007ffe008 */
[----:B------:R-:W-:-:S04]  /*0680*/  VIADD R6, R6, 0x10 ;  /* 0x0000001006067836 */ /* 0x000fc80000000000 */
[----:B------:R-:W-:Y:S01]  /*0690*/  VIADD R17, R8, 0xf ;  /* 0x0000000f08117836 */ /* 0x000fe20000000000 */
[----:B------:R-:W-:-:S04]  /*06a0*/  ISETP.NE.AND P0, PT, R6, 0x186a0, PT ;  /* 0x000186a00600780c */ /* 0x000fc80003f05270 */
[----:B------:R1:W-:Y:S01]  /*06b0*/  STG.E.U8 desc[UR6][R2.64], R17 ;  /* 0x0000001102007986 */ /* 0x0003e2000c101106 */
[----:B0-----:R-:W-:-:S08]  /*06c0*/  PRMT R11, R17, 0x7610, R11 ;  /* 0x00007610110b7816 */ /* 0x001fd0000000000b */
[----:B------:R-:W-:Y:S05]  /*06d0*/  @P0 BRA `(.L_x_0) ;  /* 0xfffffff800f40947 */ /* 0x000fea000383ffff */
[----:B------:R-:W-:-:S05]  /*06e0*/  IMAD.IADD R0, R7, 0x1, R0 ;  /* 0x0000000107007824 */ /* 0x000fca00078e0200 */
[----:B------:R-:W-:-:S13]  /*06f0*/  ISETP.GE.AND P0, PT, R0, R9, PT ;  /* 0x000000090000720c */ /* 0x000fda0003f06270 */
[----:B------:R-:W-:Y:S05]  /*0700*/  @!P0 BRA `(.L_x_1) ;  /* 0xfffffff800688947 */ /* 0x000fea000383ffff */
[----:B------:R-:W-:Y:S05]  /*0710*/  EXIT ;  /* 0x000000000000794d */ /* 0x000fea0003800000 */
.L_x_2:
[----:B------:R-:W-:-:S00]  /*0720*/  BRA `(.L_x_2) ;  /* 0xfffffffc00fc7947 */ /* 0x000fc0000383ffff */
[----:B------:R-:W-:-:S00]  /*0730*/  NOP ;  /* 0x0000000000007918 */ /* 0x000fc00000000000 */
        /* <DEDUP_REMOVED lines=12> */
.L_x_3:


//--------------------- .nv.shared.reserved.0     --------------------------
	.section	.nv.shared.reserved.0,"aw",@nobits
	.weak		__nv_reservedSMEM_offset_0_alias
	.size		__nv_reservedSMEM_offset_0_alias, 0, 64
	.other		__nv_reservedSMEM_offset_0_alias,@"STO_CUDA_RESERVED_SHARED STV_DEFAULT"
__nv_reservedSMEM_offset_0_alias:
	.zero		0
	.zero		64


//--------------------- .nv.constant0._Z11_slowKernelPci --------------------------
	.section	.nv.constant0._Z11_slowKernelPci,"a",@progbits
	.sectionflags	@""
	.align	4
.nv.constant0._Z11_slowKernelPci:
	.zero		908


//--------------------- SYMBOLS --------------------------

	.type		.nv.reservedSmem.offset0,@object
	.size		.nv.reservedSmem.offset0,0x4
